//
// Generated by NVIDIA NVVM Compiler
//
// Compiler Build ID: CL-36424714
// Cuda compilation tools, release 13.0, V13.0.88
// Based on NVVM 20.0.0
//

.version 9.0
.target sm_100
.address_size 64

	// .globl	_Z14multiplyMatrixPfS_S_i

.visible .entry _Z14multiplyMatrixPfS_S_i(
	.param .u64 .ptr .align 1 _Z14multiplyMatrixPfS_S_i_param_0,
	.param .u64 .ptr .align 1 _Z14multiplyMatrixPfS_S_i_param_1,
	.param .u64 .ptr .align 1 _Z14multiplyMatrixPfS_S_i_param_2,
	.param .u32 _Z14multiplyMatrixPfS_S_i_param_3
)
{
	.reg .pred 	%p<10>;
	.reg .b32 	%r<81>;
	.reg .b32 	%f<67>;
	.reg .b64 	%rd<48>;

	ld.param.u64 	%rd5, [_Z14multiplyMatrixPfS_S_i_param_0];
	ld.param.u64 	%rd6, [_Z14multiplyMatrixPfS_S_i_param_1];
	ld.param.u64 	%rd4, [_Z14multiplyMatrixPfS_S_i_param_2];
	ld.param.u32 	%r44, [_Z14multiplyMatrixPfS_S_i_param_3];
	cvta.to.global.u64 	%rd1, %rd6;
	cvta.to.global.u64 	%rd2, %rd5;
	mov.u32 	%r45, %ctaid.x;
	mov.u32 	%r46, %ntid.x;
	mov.u32 	%r47, %tid.x;
	mad.lo.s32 	%r1, %r45, %r46, %r47;
	mov.u32 	%r48, %ctaid.y;
	mov.u32 	%r49, %ntid.y;
	mul.lo.s32 	%r2, %r48, %r49;
	mov.u32 	%r3, %tid.y;
	add.s32 	%r50, %r2, %r3;
	max.s32 	%r51, %r1, %r50;
	setp.ge.s32 	%p1, %r51, %r44;
	@%p1 bra 	$L__BB0_13;
	mul.lo.s32 	%r5, %r44, %r1;
	and.b32  	%r6, %r44, 7;
	setp.lt.u32 	%p2, %r44, 8;
	mov.f32 	%f66, 0f00000000;
	mov.b32 	%r79, 0;
	@%p2 bra 	$L__BB0_4;
	and.b32  	%r79, %r44, 2147483640;
	neg.s32 	%r77, %r79;
	add.s32 	%r53, %r3, %r44;
	add.s32 	%r76, %r53, %r2;
	shl.b32 	%r10, %r44, 3;
	shl.b32 	%r54, %r44, 1;
	add.s32 	%r75, %r50, %r54;
	mad.lo.s32 	%r74, %r44, 3, %r50;
	shl.b32 	%r55, %r44, 2;
	add.s32 	%r73, %r50, %r55;
	mad.lo.s32 	%r72, %r44, 5, %r50;
	mad.lo.s32 	%r71, %r44, 6, %r50;
	mad.lo.s32 	%r70, %r44, 7, %r50;
	add.s64 	%rd3, %rd2, 16;
	mov.f32 	%f66, 0f00000000;
	mov.u32 	%r68, %r5;
	mov.u32 	%r69, %r50;
$L__BB0_3:
	.pragma "nounroll";
	mul.wide.s32 	%rd7, %r68, 4;
	add.s64 	%rd8, %rd3, %rd7;
	ld.global.f32 	%f16, [%rd8+-16];
	mul.wide.u32 	%rd9, %r69, 4;
	add.s64 	%rd10, %rd1, %rd9;
	ld.global.f32 	%f17, [%rd10];
	fma.rn.f32 	%f18, %f16, %f17, %f66;
	ld.global.f32 	%f19, [%rd8+-12];
	mul.wide.u32 	%rd11, %r76, 4;
	add.s64 	%rd12, %rd1, %rd11;
	ld.global.f32 	%f20, [%rd12];
	fma.rn.f32 	%f21, %f19, %f20, %f18;
	ld.global.f32 	%f22, [%rd8+-8];
	mul.wide.u32 	%rd13, %r75, 4;
	add.s64 	%rd14, %rd1, %rd13;
	ld.global.f32 	%f23, [%rd14];
	fma.rn.f32 	%f24, %f22, %f23, %f21;
	ld.global.f32 	%f25, [%rd8+-4];
	mul.wide.u32 	%rd15, %r74, 4;
	add.s64 	%rd16, %rd1, %rd15;
	ld.global.f32 	%f26, [%rd16];
	fma.rn.f32 	%f27, %f25, %f26, %f24;
	ld.global.f32 	%f28, [%rd8];
	mul.wide.u32 	%rd17, %r73, 4;
	add.s64 	%rd18, %rd1, %rd17;
	ld.global.f32 	%f29, [%rd18];
	fma.rn.f32 	%f30, %f28, %f29, %f27;
	ld.global.f32 	%f31, [%rd8+4];
	mul.wide.u32 	%rd19, %r72, 4;
	add.s64 	%rd20, %rd1, %rd19;
	ld.global.f32 	%f32, [%rd20];
	fma.rn.f32 	%f33, %f31, %f32, %f30;
	ld.global.f32 	%f34, [%rd8+8];
	mul.wide.u32 	%rd21, %r71, 4;
	add.s64 	%rd22, %rd1, %rd21;
	ld.global.f32 	%f35, [%rd22];
	fma.rn.f32 	%f36, %f34, %f35, %f33;
	ld.global.f32 	%f37, [%rd8+12];
	mul.wide.u32 	%rd23, %r70, 4;
	add.s64 	%rd24, %rd1, %rd23;
	ld.global.f32 	%f38, [%rd24];
	fma.rn.f32 	%f66, %f37, %f38, %f36;
	add.s32 	%r77, %r77, 8;
	add.s32 	%r76, %r76, %r10;
	add.s32 	%r75, %r75, %r10;
	add.s32 	%r74, %r74, %r10;
	add.s32 	%r73, %r73, %r10;
	add.s32 	%r72, %r72, %r10;
	add.s32 	%r71, %r71, %r10;
	add.s32 	%r70, %r70, %r10;
	add.s32 	%r69, %r69, %r10;
	add.s32 	%r68, %r68, 8;
	setp.ne.s32 	%p3, %r77, 0;
	@%p3 bra 	$L__BB0_3;
$L__BB0_4:
	setp.eq.s32 	%p4, %r6, 0;
	@%p4 bra 	$L__BB0_12;
	and.b32  	%r38, %r44, 3;
	setp.lt.u32 	%p5, %r6, 4;
	@%p5 bra 	$L__BB0_7;
	add.s32 	%r56, %r79, %r5;
	mul.wide.s32 	%rd25, %r56, 4;
	add.s64 	%rd26, %rd2, %rd25;
	ld.global.f32 	%f40, [%rd26];
	mad.lo.s32 	%r57, %r79, %r44, %r50;
	mul.wide.u32 	%rd27, %r57, 4;
	add.s64 	%rd28, %rd1, %rd27;
	ld.global.f32 	%f41, [%rd28];
	fma.rn.f32 	%f42, %f40, %f41, %f66;
	ld.global.f32 	%f43, [%rd26+4];
	add.s32 	%r58, %r57, %r44;
	mul.wide.u32 	%rd29, %r58, 4;
	add.s64 	%rd30, %rd1, %rd29;
	ld.global.f32 	%f44, [%rd30];
	fma.rn.f32 	%f45, %f43, %f44, %f42;
	ld.global.f32 	%f46, [%rd26+8];
	add.s32 	%r59, %r58, %r44;
	mul.wide.u32 	%rd31, %r59, 4;
	add.s64 	%rd32, %rd1, %rd31;
	ld.global.f32 	%f47, [%rd32];
	fma.rn.f32 	%f48, %f46, %f47, %f45;
	ld.global.f32 	%f49, [%rd26+12];
	add.s32 	%r60, %r59, %r44;
	mul.wide.u32 	%rd33, %r60, 4;
	add.s64 	%rd34, %rd1, %rd33;
	ld.global.f32 	%f50, [%rd34];
	fma.rn.f32 	%f66, %f49, %f50, %f48;
	add.s32 	%r79, %r79, 4;
$L__BB0_7:
	setp.eq.s32 	%p6, %r38, 0;
	@%p6 bra 	$L__BB0_12;
	setp.eq.s32 	%p7, %r38, 1;
	@%p7 bra 	$L__BB0_10;
	add.s32 	%r61, %r79, %r5;
	mul.wide.s32 	%rd35, %r61, 4;
	add.s64 	%rd36, %rd2, %rd35;
	ld.global.f32 	%f52, [%rd36];
	mad.lo.s32 	%r62, %r79, %r44, %r50;
	mul.wide.u32 	%rd37, %r62, 4;
	add.s64 	%rd38, %rd1, %rd37;
	ld.global.f32 	%f53, [%rd38];
	fma.rn.f32 	%f54, %f52, %f53, %f66;
	ld.global.f32 	%f55, [%rd36+4];
	add.s32 	%r63, %r62, %r44;
	mul.wide.u32 	%rd39, %r63, 4;
	add.s64 	%rd40, %rd1, %rd39;
	ld.global.f32 	%f56, [%rd40];
	fma.rn.f32 	%f66, %f55, %f56, %f54;
	add.s32 	%r79, %r79, 2;
$L__BB0_10:
	and.b32  	%r64, %r44, 1;
	setp.eq.b32 	%p8, %r64, 1;
	not.pred 	%p9, %p8;
	@%p9 bra 	$L__BB0_12;
	add.s32 	%r65, %r79, %r5;
	mul.wide.s32 	%rd41, %r65, 4;
	add.s64 	%rd42, %rd2, %rd41;
	ld.global.f32 	%f57, [%rd42];
	mad.lo.s32 	%r66, %r79, %r44, %r50;
	mul.wide.u32 	%rd43, %r66, 4;
	add.s64 	%rd44, %rd1, %rd43;
	ld.global.f32 	%f58, [%rd44];
	fma.rn.f32 	%f66, %f57, %f58, %f66;
$L__BB0_12:
	add.s32 	%r67, %r5, %r50;
	cvta.to.global.u64 	%rd45, %rd4;
	mul.wide.s32 	%rd46, %r67, 4;
	add.s64 	%rd47, %rd45, %rd46;
	st.global.f32 	[%rd47], %f66;
$L__BB0_13:
	ret;

}


// ===== COMPILED SASS (sm_100) =====

	.target	sm_100

	.elftype	@"ET_EXEC"


//--------------------- .note.nv.tkinfo           --------------------------
	.section	.note.nv.tkinfo,"",@"SHT_NOTE"
	.sectionflags	@"SHF_NOTE_NV_TKINFO"
	.tkinfo
        /*0018*/ 	.word	0x00000002
        /*0030*/ 	.string	""
        /*0030*/ 	.string	"ptxas"
        /*0030*/ 	.string	"Cuda compilation tools, release 13.0, V13.0.88"
        /*0030*/ 	.string	"Build cuda_13.0.r13.0/compiler.36424714_0"
        /*0030*/ 	.string	"-arch sm_100 -m 64 "



//--------------------- .note.nv.cuinfo           --------------------------
	.section	.note.nv.cuinfo,"",@"SHT_NOTE"
	.sectionflags	@"SHF_NOTE_NV_CUINFO"
        /*0018*/ 	.short	0x0002
        /*001a*/ 	.short	0x0064
        /*001c*/ 	.short	0x0082
	.zero		2


//--------------------- .nv.info                  --------------------------
	.section	.nv.info,"",@"SHT_CUDA_INFO"
	.align	4


	//----- nvinfo : EIATTR_REGCOUNT
	.align		4
        /*0000*/ 	.byte	0x04, 0x2f
        /*0002*/ 	.short	(.L_1 - .L_0)
	.align		4
.L_0:
        /*0004*/ 	.word	index@(_Z14multiplyMatrixPfS_S_i)
        /*0008*/ 	.word	0x00000020


	//----- nvinfo : EIATTR_FRAME_SIZE
	.align		4
.L_1:
        /*000c*/ 	.byte	0x04, 0x11
        /*000e*/ 	.short	(.L_3 - .L_2)
	.align		4
.L_2:
        /*0010*/ 	.word	index@(_Z14multiplyMatrixPfS_S_i)
        /*0014*/ 	.word	0x00000000


	//----- nvinfo : EIATTR_MIN_STACK_SIZE
	.align		4
.L_3:
        /*0018*/ 	.byte	0x04, 0x12
        /*001a*/ 	.short	(.L_5 - .L_4)
	.align		4
.L_4:
        /*001c*/ 	.word	index@(_Z14multiplyMatrixPfS_S_i)
        /*0020*/ 	.word	0x00000000
.L_5:


//--------------------- .nv.compat                --------------------------
	.section	.nv.compat,"",@"SHT_CUDA_COMPAT_INFO"
	.align	4
        /*0000*/ 	.byte	0x02, 0x09, 0x00, 0x00, 0x02, 0x02, 0x01, 0x00, 0x02, 0x05, 0x05, 0x00, 0x03, 0x07, 0x01, 0x01
        /*0010*/ 	.byte	0x02, 0x03, 0x00, 0x00, 0x02, 0x06, 0x01, 0x00, 0x04, 0x0b, 0x08, 0x00, 0x09, 0x00, 0x00, 0x00
        /*0020*/ 	.byte	0x00, 0x00, 0x00, 0x00


//--------------------- .nv.info._Z14multiplyMatrixPfS_S_i --------------------------
	.section	.nv.info._Z14multiplyMatrixPfS_S_i,"",@"SHT_CUDA_INFO"
	.sectionflags	@""
	.align	4


	//----- nvinfo : EIATTR_CUDA_API_VERSION
	.align		4
        /*0000*/ 	.byte	0x04, 0x37
        /*0002*/ 	.short	(.L_7 - .L_6)
.L_6:
        /*0004*/ 	.word	0x00000082


	//----- nvinfo : EIATTR_KPARAM_INFO
	.align		4
.L_7:
        /*0008*/ 	.byte	0x04, 0x17
        /*000a*/ 	.short	(.L_9 - .L_8)
.L_8:
        /*000c*/ 	.word	0x00000000
        /*0010*/ 	.short	0x0003
        /*0012*/ 	.short	0x0018
        /*0014*/ 	.byte	0x00, 0xf0, 0x11, 0x00


	//----- nvinfo : EIATTR_KPARAM_INFO
	.align		4
.L_9:
        /*0018*/ 	.byte	0x04, 0x17
        /*001a*/ 	.short	(.L_11 - .L_10)
.L_10:
        /*001c*/ 	.word	0x00000000
        /*0020*/ 	.short	0x0002
        /*0022*/ 	.short	0x0010
        /*0024*/ 	.byte	0x00, 0xf5, 0x21, 0x00


	//----- nvinfo : EIATTR_KPARAM_INFO
	.align		4
.L_11:
        /*0028*/ 	.byte	0x04, 0x17
        /*002a*/ 	.short	(.L_13 - .L_12)
.L_12:
        /*002c*/ 	.word	0x00000000
        /*0030*/ 	.short	0x0001
        /*0032*/ 	.short	0x0008
        /*0034*/ 	.byte	0x00, 0xf5, 0x21, 0x00


	//----- nvinfo : EIATTR_KPARAM_INFO
	.align		4
.L_13:
        /*0038*/ 	.byte	0x04, 0x17
        /*003a*/ 	.short	(.L_15 - .L_14)
.L_14:
        /*003c*/ 	.word	0x00000000
        /*0040*/ 	.short	0x0000
        /*0042*/ 	.short	0x0000
        /*0044*/ 	.byte	0x00, 0xf5, 0x21, 0x00


	//----- nvinfo : EIATTR_SPARSE_MMA_MASK
	.align		4
.L_15:
        /*0048*/ 	.byte	0x03, 0x50
        /*004a*/ 	.short	0x0000


	//----- nvinfo : EIATTR_MAXREG_COUNT
	.align		4
        /*004c*/ 	.byte	0x03, 0x1b
        /*004e*/ 	.short	0x00ff


	//----- nvinfo : EIATTR_MERCURY_ISA_VERSION
	.align		4
        /*0050*/ 	.byte	0x03, 0x5f
        /*0052*/ 	.short	0x0101


	//----- nvinfo : EIATTR_VRC_CTA_INIT_COUNT
	.align		4
        /*0054*/ 	.byte	0x02, 0x4a
	.zero		1
	.zero		1


	//----- nvinfo : EIATTR_EXIT_INSTR_OFFSETS
	.align		4
        /*0058*/ 	.byte	0x04, 0x1c
        /*005a*/ 	.short	(.L_17 - .L_16)


	//   ....[0]....
.L_16:
        /*005c*/ 	.word	0x000000d0


	//   ....[1]....
        /*0060*/ 	.word	0x00000930


	//----- nvinfo : EIATTR_CBANK_PARAM_SIZE
	.align		4
.L_17:
        /*0064*/ 	.byte	0x03, 0x19
        /*0066*/ 	.short	0x001c


	//----- nvinfo : EIATTR_PARAM_CBANK
	.align		4
        /*0068*/ 	.byte	0x04, 0x0a
        /*006a*/ 	.short	(.L_19 - .L_18)
	.align		4
.L_18:
        /*006c*/ 	.word	index@(.nv.constant0._Z14multiplyMatrixPfS_S_i)
        /*0070*/ 	.short	0x0380
        /*0072*/ 	.short	0x001c


	//----- nvinfo : EIATTR_SW_WAR
	.align		4
.L_19:
        /*0074*/ 	.byte	0x04, 0x36
        /*0076*/ 	.short	(.L_21 - .L_20)
.L_20:
        /*0078*/ 	.word	0x00000008
.L_21:


//--------------------- .nv.callgraph             --------------------------
	.section	.nv.callgraph,"",@"SHT_CUDA_CALLGRAPH"
	.align	4
	.sectionentsize	8
	.align		4
        /*0000*/ 	.word	0x00000000
	.align		4
        /*0004*/ 	.word	0xffffffff
	.align		4
        /*0008*/ 	.word	0x00000000
	.align		4
        /*000c*/ 	.word	0xfffffffe
	.align		4
        /*0010*/ 	.word	0x00000000
	.align		4
        /*0014*/ 	.word	0xfffffffd
	.align		4
        /*0018*/ 	.word	0x00000000
	.align		4
        /*001c*/ 	.word	0xfffffffc


//--------------------- .text._Z14multiplyMatrixPfS_S_i --------------------------
	.section	.text._Z14multiplyMatrixPfS_S_i,"ax",@progbits
	.align	128
        .global         _Z14multiplyMatrixPfS_S_i
        .type           _Z14multiplyMatrixPfS_S_i,@function
        .size           _Z14multiplyMatrixPfS_S_i,(.L_x_5 - _Z14multiplyMatrixPfS_S_i)
        .other          _Z14multiplyMatrixPfS_S_i,@"STO_CUDA_ENTRY STV_DEFAULT"
_Z14multiplyMatrixPfS_S_i:
.text._Z14multiplyMatrixPfS_S_i:
[----:B------:R-:W-:Y:S01]  /*0000*/  LDC R1, c[0x0][0x37c] ;  /* 0x0000df00ff017b82 */ /* 0x000fe20000000800 */
[----:B------:R-:W0:Y:S07]  /*0010*/  S2R R3, SR_TID.X ;  /* 0x0000000000037919 */ /* 0x000e2e0000002100 */
[----:B------:R-:W1:Y:S01]  /*0020*/  S2UR UR4, SR_CTAID.Y ;  /* 0x00000000000479c3 */ /* 0x000e620000002600 */
[----:B------:R-:W2:Y:S07]  /*0030*/  S2R R9, SR_TID.Y ;  /* 0x0000000000097919 */ /* 0x000eae0000002200 */
[----:B------:R-:W0:Y:S08]  /*0040*/  S2UR UR6, SR_CTAID.X ;  /* 0x00000000000679c3 */ /* 0x000e300000002500 */
[----:B------:R-:W0:Y:S01]  /*0050*/  LDC R4, c[0x0][0x360] ;  /* 0x0000d800ff047b82 */ /* 0x000e220000000800 */
[----:B------:R-:W1:Y:S07]  /*0060*/  LDCU UR5, c[0x0][0x364] ;  /* 0x00006c80ff0577ac */ /* 0x000e6e0008000800 */
[----:B------:R-:W3:Y:S01]  /*0070*/  LDC R0, c[0x0][0x398] ;  /* 0x0000e600ff007b82 */ /* 0x000ee20000000800 */
[----:B-1----:R-:W-:Y:S01]  /*0080*/  UIMAD UR4, UR4, UR5, URZ ;  /* 0x00000005040472a4 */ /* 0x002fe2000f8e02ff */
[----:B0-----:R-:W-:-:S05]  /*0090*/  IMAD R4, R4, UR6, R3 ;  /* 0x0000000604047c24 */ /* 0x001fca000f8e0203 */
[----:B--2---:R-:W-:-:S04]  /*00a0*/  IADD3 R3, PT, PT, R9, UR4, RZ ;  /* 0x0000000409037c10 */ /* 0x004fc8000fffe0ff */
[----:B------:R-:W-:-:S04]  /*00b0*/  VIMNMX R5, PT, PT, R4, R3, !PT ;  /* 0x0000000304057248 */ /* 0x000fc80007fe0100 */
[----:B---3--:R-:W-:-:S13]  /*00c0*/  ISETP.GE.AND P0, PT, R5, R0, PT ;  /* 0x000000000500720c */ /* 0x008fda0003f06270 */
[----:B------:R-:W-:Y:S05]  /*00d0*/  @P0 EXIT ;  /* 0x000000000000094d */ /* 0x000fea0003800000 */
[C---:B------:R-:W-:Y:S01]  /*00e0*/  ISETP.GE.U32.AND P1, PT, R0.reuse, 0x8, PT ;  /* 0x000000080000780c */ /* 0x040fe20003f26070 */
[----:B------:R-:W0:Y:S01]  /*00f0*/  LDCU.64 UR8, c[0x0][0x358] ;  /* 0x00006b00ff0877ac */ /* 0x000e220008000a00 */
[----:B------:R-:W-:Y:S01]  /*0100*/  LOP3.LUT R2, R0, 0x7, RZ, 0xc0, !PT ;  /* 0x0000000700027812 */ /* 0x000fe200078ec0ff */
[----:B------:R-:W-:Y:S02]  /*0110*/  HFMA2 R10, -RZ, RZ, 0, 0 ;  /* 0x00000000ff0a7431 */ /* 0x000fe400000001ff */
[----:B------:R-:W-:Y:S01]  /*0120*/  IMAD R4, R4, R0, RZ ;  /* 0x0000000004047224 */ /* 0x000fe200078e02ff */
[----:B------:R-:W-:Y:S02]  /*0130*/  MOV R7, RZ ;  /* 0x000000ff00077202 */ /* 0x000fe40000000f00 */
[----:B------:R-:W-:-:S05]  /*0140*/  ISETP.NE.AND P0, PT, R2, RZ, PT ;  /* 0x000000ff0200720c */ /* 0x000fca0003f05270 */
[----:B------:R-:W-:Y:S08]  /*0150*/  @!P1 BRA `(.L_x_0) ;  /* 0x0000000000fc9947 */ /* 0x000ff00003800000 */
[----:B------:R-:W1:Y:S01]  /*0160*/  LDCU.64 UR6, c[0x0][0x380] ;  /* 0x00007000ff0677ac */ /* 0x000e620008000a00 */
[C---:B------:R-:W-:Y:S01]  /*0170*/  LOP3.LUT R7, R0.reuse, 0x7ffffff8, RZ, 0xc0, !PT ;  /* 0x7ffffff800077812 */ /* 0x040fe200078ec0ff */
[C-C-:B------:R-:W-:Y:S01]  /*0180*/  IMAD R11, R0.reuse, 0x3, R3.reuse ;  /* 0x00000003000b7824 */ /* 0x140fe200078e0203 */
[CC--:B------:R-:W-:Y:S01]  /*0190*/  LEA R5, R0.reuse, R3.reuse, 0x1 ;  /* 0x0000000300057211 */ /* 0x0c0fe200078e08ff */
[C-C-:B------:R-:W-:Y:S01]  /*01a0*/  IMAD R15, R0.reuse, 0x5, R3.reuse ;  /* 0x00000005000f7824 */ /* 0x140fe200078e0203 */
[CC--:B------:R-:W-:Y:S01]  /*01b0*/  LEA R13, R0.reuse, R3.reuse, 0x2 ;  /* 0x00000003000d7211 */ /* 0x0c0fe200078e10ff */
[C-C-:B------:R-:W-:Y:S01]  /*01c0*/  IMAD R17, R0.reuse, 0x6, R3.reuse ;  /* 0x0000000600117824 */ /* 0x140fe200078e0203 */
[----:B------:R-:W-:Y:S01]  /*01d0*/  MOV R10, RZ ;  /* 0x000000ff000a7202 */ /* 0x000fe20000000f00 */
[----:B------:R-:W-:Y:S01]  /*01e0*/  IMAD R25, R0, 0x7, R3 ;  /* 0x0000000700197824 */ /* 0x000fe200078e0203 */
[----:B------:R-:W-:Y:S02]  /*01f0*/  MOV R8, R4 ;  /* 0x0000000400087202 */ /* 0x000fe40000000f00 */
[----:B------:R-:W-:-:S02]  /*0200*/  MOV R29, R3 ;  /* 0x00000003001d7202 */ /* 0x000fc40000000f00 */
[----:B------:R-:W-:Y:S02]  /*0210*/  IADD3 R6, PT, PT, -R7, RZ, RZ ;  /* 0x000000ff07067210 */ /* 0x000fe40007ffe1ff */
[----:B------:R-:W-:Y:S01]  /*0220*/  IADD3 R9, PT, PT, R0, UR4, R9 ;  /* 0x0000000400097c10 */ /* 0x000fe2000fffe009 */
[----:B-1----:R-:W-:-:S04]  /*0230*/  UIADD3 UR5, UP0, UPT, UR6, 0x10, URZ ;  /* 0x0000001006057890 */ /* 0x002fc8000ff1e0ff */
[----:B------:R-:W-:-:S12]  /*0240*/  UIADD3.X UR4, UPT, UPT, URZ, UR7, URZ, UP0, !UPT ;  /* 0x00000007ff047290 */ /* 0x000fd800087fe4ff */
.L_x_1:
[----:B------:R-:W1:Y:S01]  /*0250*/  LDC.64 R18, c[0x0][0x388] ;  /* 0x0000e200ff127b82 */ /* 0x000e620000000a00 */
[----:B------:R-:W-:Y:S02]  /*0260*/  MOV R20, UR5 ;  /* 0x0000000500147c02 */ /* 0x000fe40008000f00 */
[----:B------:R-:W-:-:S03]  /*0270*/  MOV R21, UR4 ;  /* 0x0000000400157c02 */ /* 0x000fc60008000f00 */
[----:B------:R-:W-:-:S05]  /*0280*/  IMAD.WIDE R20, R8, 0x4, R20 ;  /* 0x0000000408147825 */ /* 0x000fca00078e0214 */
[----:B0-----:R-:W2:Y:S04]  /*0290*/  LDG.E R12, desc[UR8][R20.64+-0x10] ;  /* 0xfffff008140c7981 */ /* 0x001ea8000c1e1900 */
[----:B------:R-:W3:Y:S04]  /*02a0*/  LDG.E R14, desc[UR8][R20.64+-0xc] ;  /* 0xfffff408140e7981 */ /* 0x000ee8000c1e1900 */
[----:B------:R-:W4:Y:S01]  /*02b0*/  LDG.E R28, desc[UR8][R20.64+-0x8] ;  /* 0xfffff808141c7981 */ /* 0x000f22000c1e1900 */
[----:B-1----:R-:W-:-:S03]  /*02c0*/  IMAD.WIDE.U32 R22, R29, 0x4, R18 ;  /* 0x000000041d167825 */ /* 0x002fc600078e0012 */
[----:B------:R-:W5:Y:S04]  /*02d0*/  LDG.E R16, desc[UR8][R20.64+-0x4] ;  /* 0xfffffc0814107981 */ /* 0x000f68000c1e1900 */
[----:B------:R-:W2:Y:S01]  /*02e0*/  LDG.E R23, desc[UR8][R22.64] ;  /* 0x0000000816177981 */ /* 0x000ea2000c1e1900 */
[----:B------:R-:W-:-:S04]  /*02f0*/  IMAD.WIDE.U32 R26, R9, 0x4, R18 ;  /* 0x00000004091a7825 */ /* 0x000fc800078e0012 */
[----:B--2---:R-:W-:Y:S01]  /*0300*/  FFMA R10, R12, R23, R10 ;  /* 0x000000170c0a7223 */ /* 0x004fe2000000000a */
[--C-:B------:R-:W-:Y:S01]  /*0310*/  IMAD.WIDE.U32 R22, R5, 0x4, R18.reuse ;  /* 0x0000000405167825 */ /* 0x100fe200078e0012 */
[----:B------:R0:W3:Y:S05]  /*0320*/  LDG.E R12, desc[UR8][R26.64] ;  /* 0x000000081a0c7981 */ /* 0x0000ea000c1e1900 */
[----:B------:R-:W4:Y:S01]  /*0330*/  LDG.E R23, desc[UR8][R22.64] ;  /* 0x0000000816177981 */ /* 0x000f22000c1e1900 */
[----:B0-----:R-:W-:-:S05]  /*0340*/  IMAD.WIDE.U32 R26, R11, 0x4, R18 ;  /* 0x000000040b1a7825 */ /* 0x001fca00078e0012 */
[----:B------:R0:W5:Y:S02]  /*0350*/  LDG.E R24, desc[UR8][R26.64] ;  /* 0x000000081a187981 */ /* 0x000164000c1e1900 */
[----:B0-----:R-:W-:-:S04]  /*0360*/  IMAD.WIDE.U32 R26, R13, 0x4, R18 ;  /* 0x000000040d1a7825 */ /* 0x001fc800078e0012 */
[----:B---3--:R-:W-:Y:S02]  /*0370*/  FFMA R10, R14, R12, R10 ;  /* 0x0000000c0e0a7223 */ /* 0x008fe4000000000a */
[----:B------:R-:W2:Y:S02]  /*0380*/  LDG.E R14, desc[UR8][R20.64+0x4] ;  /* 0x00000408140e7981 */ /* 0x000ea4000c1e1900 */
[----:B----4-:R-:W-:Y:S01]  /*0390*/  FFMA R10, R28, R23, R10 ;  /* 0x000000171c0a7223 */ /* 0x010fe2000000000a */
[----:B------:R-:W-:Y:S01]  /*03a0*/  IMAD.WIDE.U32 R22, R15, 0x4, R18 ;  /* 0x000000040f167825 */ /* 0x000fe200078e0012 */
[----:B------:R-:W3:Y:S04]  /*03b0*/  LDG.E R12, desc[UR8][R20.64+0x8] ;  /* 0x00000808140c7981 */ /* 0x000ee8000c1e1900 */
[----:B------:R-:W4:Y:S01]  /*03c0*/  LDG.E R28, desc[UR8][R20.64+0xc] ;  /* 0x00000c08141c7981 */ /* 0x000f22000c1e1900 */
[----:B-----5:R-:W-:-:S03]  /*03d0*/  FFMA R10, R16, R24, R10 ;  /* 0x00000018100a7223 */ /* 0x020fc6000000000a */
[----:B------:R-:W2:Y:S04]  /*03e0*/  LDG.E R23, desc[UR8][R22.64] ;  /* 0x0000000816177981 */ /* 0x000ea8000c1e1900 */
[----:B------:R0:W5:Y:S04]  /*03f0*/  LDG.E R24, desc[UR8][R26.64] ;  /* 0x000000081a187981 */ /* 0x000168000c1e1900 */
[----:B------:R-:W5:Y:S01]  /*0400*/  LDG.E R16, desc[UR8][R20.64] ;  /* 0x0000000814107981 */ /* 0x000f62000c1e1900 */
[----:B0-----:R-:W-:-:S04]  /*0410*/  IMAD.WIDE.U32 R26, R17, 0x4, R18 ;  /* 0x00000004111a7825 */ /* 0x001fc800078e0012 */
[----:B------:R-:W-:Y:S02]  /*0420*/  IMAD.WIDE.U32 R18, R25, 0x4, R18 ;  /* 0x0000000419127825 */ /* 0x000fe400078e0012 */
[----:B------:R-:W3:Y:S04]  /*0430*/  LDG.E R27, desc[UR8][R26.64] ;  /* 0x000000081a1b7981 */ /* 0x000ee8000c1e1900 */
[----:B------:R-:W4:Y:S01]  /*0440*/  LDG.E R19, desc[UR8][R18.64] ;  /* 0x0000000812137981 */ /* 0x000f22000c1e1900 */
[----:B------:R-:W-:-:S04]  /*0450*/  IADD3 R6, PT, PT, R6, 0x8, RZ ;  /* 0x0000000806067810 */ /* 0x000fc80007ffe0ff */
[----:B------:R-:W-:Y:S02]  /*0460*/  ISETP.NE.AND P1, PT, R6, RZ, PT ;  /* 0x000000ff0600720c */ /* 0x000fe40003f25270 */
[C---:B------:R-:W-:Y:S02]  /*0470*/  LEA R9, R0.reuse, R9, 0x3 ;  /* 0x0000000900097211 */ /* 0x040fe400078e18ff */
[C---:B------:R-:W-:Y:S02]  /*0480*/  LEA R5, R0.reuse, R5, 0x3 ;  /* 0x0000000500057211 */ /* 0x040fe400078e18ff */
[C---:B------:R-:W-:Y:S02]  /*0490*/  LEA R11, R0.reuse, R11, 0x3 ;  /* 0x0000000b000b7211 */ /* 0x040fe400078e18ff */
[C---:B------:R-:W-:Y:S02]  /*04a0*/  LEA R13, R0.reuse, R13, 0x3 ;  /* 0x0000000d000d7211 */ /* 0x040fe400078e18ff */
[----:B------:R-:W-:-:S02]  /*04b0*/  LEA R15, R0, R15, 0x3 ;  /* 0x0000000f000f7211 */ /* 0x000fc400078e18ff */
[C---:B------:R-:W-:Y:S02]  /*04c0*/  LEA R17, R0.reuse, R17, 0x3 ;  /* 0x0000001100117211 */ /* 0x040fe400078e18ff */
[C---:B------:R-:W-:Y:S02]  /*04d0*/  LEA R25, R0.reuse, R25, 0x3 ;  /* 0x0000001900197211 */ /* 0x040fe400078e18ff */
[----:B------:R-:W-:Y:S02]  /*04e0*/  LEA R29, R0, R29, 0x3 ;  /* 0x0000001d001d7211 */ /* 0x000fe400078e18ff */
[----:B------:R-:W-:Y:S01]  /*04f0*/  IADD3 R8, PT, PT, R8, 0x8, RZ ;  /* 0x0000000808087810 */ /* 0x000fe20007ffe0ff */
[----:B-----5:R-:W-:-:S04]  /*0500*/  FFMA R10, R16, R24, R10 ;  /* 0x00000018100a7223 */ /* 0x020fc8000000000a */
[----:B--2---:R-:W-:-:S04]  /*0510*/  FFMA R10, R14, R23, R10 ;  /* 0x000000170e0a7223 */ /* 0x004fc8000000000a */
[----:B---3--:R-:W-:-:S04]  /*0520*/  FFMA R10, R12, R27, R10 ;  /* 0x0000001b0c0a7223 */ /* 0x008fc8000000000a */
[----:B----4-:R-:W-:Y:S01]  /*0530*/  FFMA R10, R28, R19, R10 ;  /* 0x000000131c0a7223 */ /* 0x010fe2000000000a */
[----:B------:R-:W-:Y:S06]  /*0540*/  @P1 BRA `(.L_x_1) ;  /* 0xfffffffc00401947 */ /* 0x000fec000383ffff */
.L_x_0:
[----:B------:R-:W-:Y:S05]  /*0550*/  @!P0 BRA `(.L_x_2) ;  /* 0x0000000000e48947 */ /* 0x000fea0003800000 */
[----:B------:R-:W-:Y:S02]  /*0560*/  ISETP.GE.U32.AND P0, PT, R2, 0x4, PT ;  /* 0x000000040200780c */ /* 0x000fe40003f06070 */
[----:B------:R-:W-:-:S04]  /*0570*/  LOP3.LUT R6, R0, 0x3, RZ, 0xc0, !PT ;  /* 0x0000000300067812 */ /* 0x000fc800078ec0ff */
[----:B------:R-:W-:-:S07]  /*0580*/  ISETP.NE.AND P1, PT, R6, RZ, PT ;  /* 0x000000ff0600720c */ /* 0x000fce0003f25270 */
[----:B------:R-:W-:Y:S06]  /*0590*/  @!P0 BRA `(.L_x_3) ;  /* 0x0000000000648947 */ /* 0x000fec0003800000 */
[----:B------:R-:W1:Y:S01]  /*05a0*/  LDC.64 R8, c[0x0][0x388] ;  /* 0x0000e200ff087b82 */ /* 0x000e620000000a00 */
[----:B------:R-:W-:Y:S01]  /*05b0*/  IMAD R19, R7, R0, R3 ;  /* 0x0000000007137224 */ /* 0x000fe200078e0203 */
[----:B------:R-:W-:-:S04]  /*05c0*/  IADD3 R5, PT, PT, R4, R7, RZ ;  /* 0x0000000704057210 */ /* 0x000fc80007ffe0ff */
[-C--:B------:R-:W-:Y:S02]  /*05d0*/  IADD3 R17, PT, PT, R19, R0.reuse, RZ ;  /* 0x0000000013117210 */ /* 0x080fe40007ffe0ff */
[----:B------:R-:W2:Y:S02]  /*05e0*/  LDC.64 R12, c[0x0][0x380] ;  /* 0x0000e000ff0c7b82 */ /* 0x000ea40000000a00 */
[----:B------:R-:W-:Y:S01]  /*05f0*/  IADD3 R11, PT, PT, R17, R0, RZ ;  /* 0x00000000110b7210 */ /* 0x000fe20007ffe0ff */
[----:B-1----:R-:W-:-:S04]  /*0600*/  IMAD.WIDE.U32 R18, R19, 0x4, R8 ;  /* 0x0000000413127825 */ /* 0x002fc800078e0008 */
[----:B------:R-:W-:Y:S02]  /*0610*/  IMAD.WIDE.U32 R16, R17, 0x4, R8 ;  /* 0x0000000411107825 */ /* 0x000fe400078e0008 */
[----:B0-----:R-:W3:Y:S02]  /*0620*/  LDG.E R18, desc[UR8][R18.64] ;  /* 0x0000000812127981 */ /* 0x001ee4000c1e1900 */
[----:B--2---:R-:W-:Y:S02]  /*0630*/  IMAD.WIDE R12, R5, 0x4, R12 ;  /* 0x00000004050c7825 */ /* 0x004fe400078e020c */
[----:B------:R-:W2:Y:S02]  /*0640*/  LDG.E R16, desc[UR8][R16.64] ;  /* 0x0000000810107981 */ /* 0x000ea4000c1e1900 */
[C-C-:B------:R-:W-:Y:S01]  /*0650*/  IMAD.WIDE.U32 R14, R11.reuse, 0x4, R8.reuse ;  /* 0x000000040b0e7825 */ /* 0x140fe200078e0008 */
[----:B------:R-:W-:Y:S01]  /*0660*/  IADD3 R11, PT, PT, R11, R0, RZ ;  /* 0x000000000b0b7210 */ /* 0x000fe20007ffe0ff */
[----:B------:R-:W3:Y:S04]  /*0670*/  LDG.E R5, desc[UR8][R12.64] ;  /* 0x000000080c057981 */ /* 0x000ee8000c1e1900 */
[----:B------:R-:W2:Y:S01]  /*0680*/  LDG.E R2, desc[UR8][R12.64+0x4] ;  /* 0x000004080c027981 */ /* 0x000ea2000c1e1900 */
[----:B------:R-:W-:-:S03]  /*0690*/  IMAD.WIDE.U32 R8, R11, 0x4, R8 ;  /* 0x000000040b087825 */ /* 0x000fc600078e0008 */
[----:B------:R-:W4:Y:S04]  /*06a0*/  LDG.E R14, desc[UR8][R14.64] ;  /* 0x000000080e0e7981 */ /* 0x000f28000c1e1900 */
[----:B------:R-:W4:Y:S04]  /*06b0*/  LDG.E R11, desc[UR8][R12.64+0x8] ;  /* 0x000008080c0b7981 */ /* 0x000f28000c1e1900 */
[----:B------:R-:W5:Y:S04]  /*06c0*/  LDG.E R21, desc[UR8][R12.64+0xc] ;  /* 0x00000c080c157981 */ /* 0x000f68000c1e1900 */
[----:B------:R-:W5:Y:S01]  /*06d0*/  LDG.E R8, desc[UR8][R8.64] ;  /* 0x0000000808087981 */ /* 0x000f62000c1e1900 */
[----:B------:R-:W-:Y:S01]  /*06e0*/  IADD3 R7, PT, PT, R7, 0x4, RZ ;  /* 0x0000000407077810 */ /* 0x000fe20007ffe0ff */
[----:B---3--:R-:W-:-:S04]  /*06f0*/  FFMA R5, R5, R18, R10 ;  /* 0x0000001205057223 */ /* 0x008fc8000000000a */
[----:B--2---:R-:W-:-:S04]  /*0700*/  FFMA R2, R2, R16, R5 ;  /* 0x0000001002027223 */ /* 0x004fc80000000005 */
[----:B----4-:R-:W-:-:S04]  /*0710*/  FFMA R2, R11, R14, R2 ;  /* 0x0000000e0b027223 */ /* 0x010fc80000000002 */
[----:B-----5:R-:W-:-:S07]  /*0720*/  FFMA R10, R21, R8, R2 ;  /* 0x00000008150a7223 */ /* 0x020fce0000000002 */
.L_x_3:
[----:B------:R-:W-:Y:S05]  /*0730*/  @!P1 BRA `(.L_x_2) ;  /* 0x00000000006c9947 */ /* 0x000fea0003800000 */
[----:B------:R-:W1:Y:S01]  /*0740*/  LDC.64 R18, c[0x0][0x388] ;  /* 0x0000e200ff127b82 */ /* 0x000e620000000a00 */
[----:B------:R-:W-:Y:S02]  /*0750*/  ISETP.NE.AND P0, PT, R6, 0x1, PT ;  /* 0x000000010600780c */ /* 0x000fe40003f05270 */
[----:B------:R-:W-:-:S04]  /*0760*/  LOP3.LUT R2, R0, 0x1, RZ, 0xc0, !PT ;  /* 0x0000000100027812 */ /* 0x000fc800078ec0ff */
[----:B------:R-:W-:Y:S01]  /*0770*/  ISETP.NE.U32.AND P1, PT, R2, 0x1, PT ;  /* 0x000000010200780c */ /* 0x000fe20003f25070 */
[----:B------:R-:W2:Y:S06]  /*0780*/  LDC.64 R8, c[0x0][0x380] ;  /* 0x0000e000ff087b82 */ /* 0x000eac0000000a00 */
[C---:B------:R-:W-:Y:S01]  /*0790*/  @P0 IMAD R17, R7.reuse, R0, R3 ;  /* 0x0000000007110224 */ /* 0x040fe200078e0203 */
[----:B------:R-:W-:Y:S01]  /*07a0*/  @P0 IADD3 R5, PT, PT, R4, R7, RZ ;  /* 0x0000000704050210 */ /* 0x000fe20007ffe0ff */
[----:B------:R-:W3:Y:S01]  /*07b0*/  LDC.64 R14, c[0x0][0x380] ;  /* 0x0000e000ff0e7b82 */ /* 0x000ee20000000a00 */
[----:B------:R-:W-:-:S02]  /*07c0*/  @P0 IADD3 R7, PT, PT, R7, 0x2, RZ ;  /* 0x0000000207070810 */ /* 0x000fc40007ffe0ff */
[----:B------:R-:W-:-:S05]  /*07d0*/  @P0 IADD3 R11, PT, PT, R17, R0, RZ ;  /* 0x00000000110b0210 */ /* 0x000fca0007ffe0ff */
[----:B------:R-:W4:Y:S01]  /*07e0*/  LDC.64 R12, c[0x0][0x388] ;  /* 0x0000e200ff0c7b82 */ /* 0x000f220000000a00 */
[----:B-1----:R-:W-:-:S04]  /*07f0*/  @P0 IMAD.WIDE.U32 R16, R17, 0x4, R18 ;  /* 0x0000000411100825 */ /* 0x002fc800078e0012 */
[----:B------:R-:W-:Y:S02]  /*0800*/  @P0 IMAD.WIDE.U32 R18, R11, 0x4, R18 ;  /* 0x000000040b120825 */ /* 0x000fe400078e0012 */
[----:B0-----:R-:W5:Y:S02]  /*0810*/  @P0 LDG.E R16, desc[UR8][R16.64] ;  /* 0x0000000810100981 */ /* 0x001f64000c1e1900 */
[----:B--2---:R-:W-:Y:S01]  /*0820*/  @P0 IMAD.WIDE R8, R5, 0x4, R8 ;  /* 0x0000000405080825 */ /* 0x004fe200078e0208 */
[----:B------:R-:W-:Y:S01]  /*0830*/  @!P1 IADD3 R5, PT, PT, R4, R7, RZ ;  /* 0x0000000704059210 */ /* 0x000fe20007ffe0ff */
[----:B------:R-:W2:Y:S02]  /*0840*/  @P0 LDG.E R18, desc[UR8][R18.64] ;  /* 0x0000000812120981 */ /* 0x000ea4000c1e1900 */
[----:B------:R-:W-:Y:S02]  /*0850*/  @!P1 IMAD R7, R7, R0, R3 ;  /* 0x0000000007079224 */ /* 0x000fe400078e0203 */
[----:B------:R-:W5:Y:S01]  /*0860*/  @P0 LDG.E R11, desc[UR8][R8.64] ;  /* 0x00000008080b0981 */ /* 0x000f62000c1e1900 */
[----:B---3--:R-:W-:-:S03]  /*0870*/  @!P1 IMAD.WIDE R14, R5, 0x4, R14 ;  /* 0x00000004050e9825 */ /* 0x008fc600078e020e */
[----:B------:R-:W2:Y:S04]  /*0880*/  @P0 LDG.E R0, desc[UR8][R8.64+0x4] ;  /* 0x0000040808000981 */ /* 0x000ea8000c1e1900 */
[----:B------:R-:W3:Y:S01]  /*0890*/  @!P1 LDG.E R15, desc[UR8][R14.64] ;  /* 0x000000080e0f9981 */ /* 0x000ee2000c1e1900 */
[----:B----4-:R-:W-:-:S06]  /*08a0*/  @!P1 IMAD.WIDE.U32 R12, R7, 0x4, R12 ;  /* 0x00000004070c9825 */ /* 0x010fcc00078e000c */
[----:B------:R-:W3:Y:S01]  /*08b0*/  @!P1 LDG.E R12, desc[UR8][R12.64] ;  /* 0x000000080c0c9981 */ /* 0x000ee2000c1e1900 */
[----:B-----5:R-:W-:-:S04]  /*08c0*/  @P0 FFMA R11, R11, R16, R10 ;  /* 0x000000100b0b0223 */ /* 0x020fc8000000000a */
[----:B--2---:R-:W-:-:S04]  /*08d0*/  @P0 FFMA R10, R0, R18, R11 ;  /* 0x00000012000a0223 */ /* 0x004fc8000000000b */
[----:B---3--:R-:W-:-:S07]  /*08e0*/  @!P1 FFMA R10, R15, R12, R10 ;  /* 0x0000000c0f0a9223 */ /* 0x008fce000000000a */
.L_x_2:
[----:B------:R-:W1:Y:S01]  /*08f0*/  LDC.64 R6, c[0x0][0x390] ;  /* 0x0000e400ff067b82 */ /* 0x000e620000000a00 */
[----:B------:R-:W-:-:S05]  /*0900*/  IADD3 R3, PT, PT, R3, R4, RZ ;  /* 0x0000000403037210 */ /* 0x000fca0007ffe0ff */
[----:B-1----:R-:W-:-:S05]  /*0910*/  IMAD.WIDE R2, R3, 0x4, R6 ;  /* 0x0000000403027825 */ /* 0x002fca00078e0206 */
[----:B0-----:R-:W-:Y:S01]  /*0920*/  STG.E desc[UR8][R2.64], R10 ;  /* 0x0000000a02007986 */ /* 0x001fe2000c101908 */
[----:B------:R-:W-:Y:S05]  /*0930*/  EXIT ;  /* 0x000000000000794d */ /* 0x000fea0003800000 */
.L_x_4:
[----:B------:R-:W-:-:S00]  /*0940*/  BRA `(.L_x_4) ;  /* 0xfffffffc00fc7947 */ /* 0x000fc0000383ffff */
[----:B------:R-:W-:-:S00]  /*0950*/  NOP ;  /* 0x0000000000007918 */ /* 0x000fc00000000000 */
        /* <DEDUP_REMOVED lines=10> */
.L_x_5:


//--------------------- .nv.shared.reserved.0     --------------------------
	.section	.nv.shared.reserved.0,"aw",@nobits
	.weak		__nv_reservedSMEM_offset_0_alias
	.size		__nv_reservedSMEM_offset_0_alias, 0, 64
	.other		__nv_reservedSMEM_offset_0_alias,@"STO_CUDA_RESERVED_SHARED STV_DEFAULT"
__nv_reservedSMEM_offset_0_alias:
	.zero		0
	.zero		64


//--------------------- .nv.constant0._Z14multiplyMatrixPfS_S_i --------------------------
	.section	.nv.constant0._Z14multiplyMatrixPfS_S_i,"a",@progbits
	.sectionflags	@""
	.align	4
.nv.constant0._Z14multiplyMatrixPfS_S_i:
	.zero		924


//--------------------- SYMBOLS --------------------------

	.type		.nv.reservedSmem.offset0,@object
	.size		.nv.reservedSmem.offset0,0x4
